	.headerflags	@"EF_CUDA_TEXMODE_UNIFIED EF_CUDA_64BIT_ADDRESS EF_CUDA_ACCELERATORS EF_CUDA_SM90 EF_CUDA_VIRTUAL_SM(EF_CUDA_SM90)"
	.elftype	@"ET_EXEC"


//--------------------- .nv.info                  --------------------------
	.section	.nv.info,"",@"SHT_CUDA_INFO"
	.align	4


	//----- nvinfo : EIATTR_REGCOUNT
	.align		4
        /*0000*/ 	.byte	0x04, 0x2f
        /*0002*/ 	.short	(.L_3 - .L_2)
	.align		4
.L_2:
        /*0004*/ 	.word	index@(triton_poi_fused__native_batch_norm_legit_no_training_cat_relu_8)
        /*0008*/ 	.word	0x00000038


	//----- nvinfo : EIATTR_MIN_STACK_SIZE
	.align		4
.L_3:
        /*000c*/ 	.byte	0x04, 0x12
        /*000e*/ 	.short	(.L_5 - .L_4)
	.align		4
.L_4:
        /*0010*/ 	.word	index@(triton_poi_fused__native_batch_norm_legit_no_training_cat_relu_8)
        /*0014*/ 	.word	0x00000000


	//----- nvinfo : EIATTR_FRAME_SIZE
	.align		4
.L_5:
        /*0018*/ 	.byte	0x04, 0x11
        /*001a*/ 	.short	(.L_7 - .L_6)
	.align		4
.L_6:
        /*001c*/ 	.word	index@(triton_poi_fused__native_batch_norm_legit_no_training_cat_relu_8)
        /*0020*/ 	.word	0x00000000


	//----- nvinfo : EIATTR_MIN_STACK_SIZE
	.align		4
.L_7:
        /*0024*/ 	.byte	0x04, 0x12
        /*0026*/ 	.short	(.L_9 - .L_8)
	.align		4
.L_8:
        /*0028*/ 	.word	index@(triton_poi_fused__native_batch_norm_legit_no_training_cat_relu_8)
        /*002c*/ 	.word	0x00000000
.L_9:


//--------------------- .nv.info.triton_poi_fused__native_batch_norm_legit_no_training_cat_relu_8 --------------------------
	.section	.nv.info.triton_poi_fused__native_batch_norm_legit_no_training_cat_relu_8,"",@"SHT_CUDA_INFO"
	.sectionflags	@""
	.align	4


	//----- nvinfo : EIATTR_CUDA_API_VERSION
	.align		4
        /*0000*/ 	.byte	0x04, 0x37
        /*0002*/ 	.short	(.L_11 - .L_10)
.L_10:
        /*0004*/ 	.word	0x0000007c


	//----- nvinfo : EIATTR_KPARAM_INFO
	.align		4
.L_11:
        /*0008*/ 	.byte	0x04, 0x17
        /*000a*/ 	.short	(.L_13 - .L_12)
.L_12:
        /*000c*/ 	.word	0x00000000
        /*0010*/ 	.short	0x0008
        /*0012*/ 	.short	0x0040
        /*0014*/ 	.byte	0x00, 0xf0, 0x11, 0x00


	//----- nvinfo : EIATTR_KPARAM_INFO
	.align		4
.L_13:
        /*0018*/ 	.byte	0x04, 0x17
        /*001a*/ 	.short	(.L_15 - .L_14)
.L_14:
        /*001c*/ 	.word	0x00000000
        /*0020*/ 	.short	0x0007
        /*0022*/ 	.short	0x0038
        /*0024*/ 	.byte	0x00, 0xf4, 0x21, 0x00


	//----- nvinfo : EIATTR_KPARAM_INFO
	.align		4
.L_15:
        /*0028*/ 	.byte	0x04, 0x17
        /*002a*/ 	.short	(.L_17 - .L_16)
.L_16:
        /*002c*/ 	.word	0x00000000
        /*0030*/ 	.short	0x0006
        /*0032*/ 	.short	0x0030
        /*0034*/ 	.byte	0x00, 0xf4, 0x21, 0x00


	//----- nvinfo : EIATTR_KPARAM_INFO
	.align		4
.L_17:
        /*0038*/ 	.byte	0x04, 0x17
        /*003a*/ 	.short	(.L_19 - .L_18)
.L_18:
        /*003c*/ 	.word	0x00000000
        /*0040*/ 	.short	0x0005
        /*0042*/ 	.short	0x0028
        /*0044*/ 	.byte	0x00, 0xf4, 0x21, 0x00


	//----- nvinfo : EIATTR_KPARAM_INFO
	.align		4
.L_19:
        /*0048*/ 	.byte	0x04, 0x17
        /*004a*/ 	.short	(.L_21 - .L_20)
.L_20:
        /*004c*/ 	.word	0x00000000
        /*0050*/ 	.short	0x0004
        /*0052*/ 	.short	0x0020
        /*0054*/ 	.byte	0x00, 0xf4, 0x21, 0x00


	//----- nvinfo : EIATTR_KPARAM_INFO
	.align		4
.L_21:
        /*0058*/ 	.byte	0x04, 0x17
        /*005a*/ 	.short	(.L_23 - .L_22)
.L_22:
        /*005c*/ 	.word	0x00000000
        /*0060*/ 	.short	0x0003
        /*0062*/ 	.short	0x0018
        /*0064*/ 	.byte	0x00, 0xf4, 0x21, 0x00


	//----- nvinfo : EIATTR_KPARAM_INFO
	.align		4
.L_23:
        /*0068*/ 	.byte	0x04, 0x17
        /*006a*/ 	.short	(.L_25 - .L_24)
.L_24:
        /*006c*/ 	.word	0x00000000
        /*0070*/ 	.short	0x0002
        /*0072*/ 	.short	0x0010
        /*0074*/ 	.byte	0x00, 0xf4, 0x21, 0x00


	//----- nvinfo : EIATTR_KPARAM_INFO
	.align		4
.L_25:
        /*0078*/ 	.byte	0x04, 0x17
        /*007a*/ 	.short	(.L_27 - .L_26)
.L_26:
        /*007c*/ 	.word	0x00000000
        /*0080*/ 	.short	0x0001
        /*0082*/ 	.short	0x0008
        /*0084*/ 	.byte	0x00, 0xf4, 0x21, 0x00


	//----- nvinfo : EIATTR_KPARAM_INFO
	.align		4
.L_27:
        /*0088*/ 	.byte	0x04, 0x17
        /*008a*/ 	.short	(.L_29 - .L_28)
.L_28:
        /*008c*/ 	.word	0x00000000
        /*0090*/ 	.short	0x0000
        /*0092*/ 	.short	0x0000
        /*0094*/ 	.byte	0x00, 0xf4, 0x21, 0x00


	//----- nvinfo : EIATTR_SPARSE_MMA_MASK
	.align		4
.L_29:
        /*0098*/ 	.byte	0x03, 0x50
        /*009a*/ 	.short	0x0000


	//----- nvinfo : EIATTR_MAXREG_COUNT
	.align		4
        /*009c*/ 	.byte	0x03, 0x1b
        /*009e*/ 	.short	0x00ff


	//----- nvinfo : EIATTR_EXIT_INSTR_OFFSETS
	.align		4
        /*00a0*/ 	.byte	0x04, 0x1c
        /*00a2*/ 	.short	(.L_31 - .L_30)


	//   ....[0]....
.L_30:
        /*00a4*/ 	.word	0x00001220


	//   ....[1]....
        /*00a8*/ 	.word	0x00001240


	//----- nvinfo : EIATTR_REQNTID
	.align		4
.L_31:
        /*00ac*/ 	.byte	0x04, 0x10
        /*00ae*/ 	.short	(.L_33 - .L_32)
.L_32:
        /*00b0*/ 	.word	0x00000080
        /*00b4*/ 	.word	0x00000001
        /*00b8*/ 	.word	0x00000001


	//----- nvinfo : EIATTR_CBANK_PARAM_SIZE
	.align		4
.L_33:
        /*00bc*/ 	.byte	0x03, 0x19
        /*00be*/ 	.short	0x0044


	//----- nvinfo : EIATTR_PARAM_CBANK
	.align		4
        /*00c0*/ 	.byte	0x04, 0x0a
        /*00c2*/ 	.short	(.L_35 - .L_34)
	.align		4
.L_34:
        /*00c4*/ 	.word	index@(.nv.constant0.triton_poi_fused__native_batch_norm_legit_no_training_cat_relu_8)
        /*00c8*/ 	.short	0x0210
        /*00ca*/ 	.short	0x0044


	//----- nvinfo : EIATTR_SW_WAR
	.align		4
.L_35:
        /*00cc*/ 	.byte	0x04, 0x36
        /*00ce*/ 	.short	(.L_37 - .L_36)
.L_36:
        /*00d0*/ 	.word	0x00000008
.L_37:


//--------------------- .nv.callgraph             --------------------------
	.section	.nv.callgraph,"",@"SHT_CUDA_CALLGRAPH"
	.align	4
	.sectionentsize	8
	.align		4
        /*0000*/ 	.word	0x00000000
	.align		4
        /*0004*/ 	.word	0xffffffff
	.align		4
        /*0008*/ 	.word	0x00000000
	.align		4
        /*000c*/ 	.word	0xfffffffe
	.align		4
        /*0010*/ 	.word	0x00000000
	.align		4
        /*0014*/ 	.word	0xfffffffd
	.align		4
        /*0018*/ 	.word	0x00000000
	.align		4
        /*001c*/ 	.word	0xfffffffc


//--------------------- .nv.constant4             --------------------------
	.section	.nv.constant4,"a",@progbits
	.align	8
	.align		8
.nv.constant4:
        /*0000*/ 	.dword	_$_str
	.align		8
        /*0008*/ 	.dword	_$_str_$_2


//--------------------- .text.triton_poi_fused__native_batch_norm_legit_no_training_cat_relu_8 --------------------------
	.section	.text.triton_poi_fused__native_batch_norm_legit_no_training_cat_relu_8,"ax",@progbits
	.align	128
        .global         triton_poi_fused__native_batch_norm_legit_no_training_cat_relu_8
        .type           triton_poi_fused__native_batch_norm_legit_no_training_cat_relu_8,@function
        .size           triton_poi_fused__native_batch_norm_legit_no_training_cat_relu_8,(.L_x_1 - triton_poi_fused__native_batch_norm_legit_no_training_cat_relu_8)
        .other          triton_poi_fused__native_batch_norm_legit_no_training_cat_relu_8,@"STO_CUDA_ENTRY STV_DEFAULT"
triton_poi_fused__native_batch_norm_legit_no_training_cat_relu_8:
.text.triton_poi_fused__native_batch_norm_legit_no_training_cat_relu_8:
[----:B------:R-:W0:Y:S01]  /*0000*/  LDC R1, c[0x0][0x28] ;  /* 0x00000a00ff017b82 */ /* 0x000e220000000800 */
[----:B------:R-:W1:Y:S07]  /*0010*/  S2R R0, SR_TID.X ;  /* 0x0000000000007919 */ /* 0x000e6e0000002100 */
[----:B------:R-:W2:Y:S01]  /*0020*/  LDC.64 R2, c[0x0][0x228] ;  /* 0x00008a00ff027b82 */ /* 0x000ea20000000a00 */
[----:B------:R-:W-:Y:S01]  /*0030*/  CS2R R10, SRZ ;  /* 0x00000000000a7805 */ /* 0x000fe2000001ff00 */
[----:B------:R-:W-:Y:S01]  /*0040*/  ULDC.64 UR4, c[0x0][0x208] ;  /* 0x0000820000047ab9 */ /* 0x000fe20000000a00 */
[----:B------:R-:W3:Y:S01]  /*0050*/  S2R R5, SR_CTAID.X ;  /* 0x0000000000057919 */ /* 0x000ee20000002500 */
[----:B------:R-:W-:-:S02]  /*0060*/  IMAD.MOV.U32 R12, RZ, RZ, RZ ;  /* 0x000000ffff0c7224 */ /* 0x000fc400078e00ff */
[----:B------:R-:W-:Y:S02]  /*0070*/  IMAD.MOV.U32 R26, RZ, RZ, RZ ;  /* 0x000000ffff1a7224 */ /* 0x000fe400078e00ff */
[----:B------:R-:W-:Y:S01]  /*0080*/  IMAD.MOV.U32 R23, RZ, RZ, RZ ;  /* 0x000000ffff177224 */ /* 0x000fe200078e00ff */
[----:B------:R-:W4:Y:S01]  /*0090*/  LDC.64 R24, c[0x0][0x220] ;  /* 0x00008800ff187b82 */ /* 0x000f220000000a00 */
[----:B------:R-:W-:-:S07]  /*00a0*/  IMAD.MOV.U32 R45, RZ, RZ, 0x3e800000 ;  /* 0x3e800000ff2d7424 */ /* 0x000fce00078e00ff */
[----:B------:R-:W5:Y:S01]  /*00b0*/  LDC.64 R16, c[0x0][0x230] ;  /* 0x00008c00ff107b82 */ /* 0x000f620000000a00 */
[----:B------:R-:W-:Y:S01]  /*00c0*/  IMAD.MOV.U32 R35, RZ, RZ, RZ ;  /* 0x000000ffff237224 */ /* 0x000fe200078e00ff */
[----:B------:R-:W-:Y:S02]  /*00d0*/  CS2R R36, SRZ ;  /* 0x0000000000247805 */ /* 0x000fe4000001ff00 */
[----:B------:R-:W-:Y:S01]  /*00e0*/  CS2R R38, SRZ ;  /* 0x0000000000267805 */ /* 0x000fe2000001ff00 */
[----:B------:R-:W-:Y:S01]  /*00f0*/  IMAD.MOV.U32 R46, RZ, RZ, RZ ;  /* 0x000000ffff2e7224 */ /* 0x000fe200078e00ff */
[----:B------:R-:W-:Y:S02]  /*0100*/  CS2R R40, SRZ ;  /* 0x0000000000287805 */ /* 0x000fe4000001ff00 */
[----:B------:R-:W2:Y:S01]  /*0110*/  LDC.64 R52, c[0x0][0x210] ;  /* 0x00008400ff347b82 */ /* 0x000ea20000000a00 */
[----:B------:R-:W-:Y:S01]  /*0120*/  CS2R R42, SRZ ;  /* 0x00000000002a7805 */ /* 0x000fe2000001ff00 */
[----:B------:R-:W-:Y:S01]  /*0130*/  IMAD.MOV.U32 R44, RZ, RZ, RZ ;  /* 0x000000ffff2c7224 */ /* 0x000fe200078e00ff */
[----:B------:R-:W-:Y:S01]  /*0140*/  ULDC.64 UR6, c[0x0][0x218] ;  /* 0x0000860000067ab9 */ /* 0x000fe20000000a00 */
[----:B-1----:R-:W-:Y:S01]  /*0150*/  IMAD.SHL.U32 R0, R0, 0x4, RZ ;  /* 0x0000000400007824 */ /* 0x002fe200078e00ff */
[----:B---3--:R-:W-:-:S04]  /*0160*/  SHF.R.S32.HI R4, RZ, 0x15, R5 ;  /* 0x00000015ff047819 */ /* 0x008fc80000011405 */
[----:B------:R-:W-:Y:S02]  /*0170*/  LOP3.LUT R0, R0, 0x1fc, RZ, 0xc0, !PT ;  /* 0x000001fc00007812 */ /* 0x000fe400078ec0ff */
[----:B------:R-:W-:-:S03]  /*0180*/  SGXT R4, R4, 0x1 ;  /* 0x000000010404781a */ /* 0x000fc60000000200 */
[----:B------:R-:W-:-:S04]  /*0190*/  IMAD R5, R5, 0x400, R0 ;  /* 0x0000040005057824 */ /* 0x000fc800078e0200 */
[C---:B------:R-:W-:Y:S01]  /*01a0*/  VIADD R47, R5.reuse, 0x200 ;  /* 0x00000200052f7836 */ /* 0x040fe20000000000 */
[C---:B------:R-:W-:Y:S02]  /*01b0*/  LEA.HI R0, R4.reuse, R5, RZ, 0x6 ;  /* 0x0000000504007211 */ /* 0x040fe400078f30ff */
[----:B------:R-:W-:Y:S02]  /*01c0*/  ISETP.GE.AND P1, PT, R5, 0x17b00, PT ;  /* 0x00017b000500780c */ /* 0x000fe40003f26270 */
[----:B------:R-:W-:Y:S02]  /*01d0*/  SHF.R.S32.HI R27, RZ, 0x6, R0 ;  /* 0x00000006ff1b7819 */ /* 0x000fe40000011400 */
[----:B------:R-:W-:-:S03]  /*01e0*/  LEA.HI R4, R4, R47, RZ, 0x6 ;  /* 0x0000002f04047211 */ /* 0x000fc600078f30ff */
[----:B------:R-:W-:-:S05]  /*01f0*/  IMAD.HI R6, R27, 0x567587c5, RZ ;  /* 0x567587c51b067827 */ /* 0x000fca00078e02ff */
[----:B------:R-:W-:-:S04]  /*0200*/  SHF.R.U32.HI R7, RZ, 0x1f, R6 ;  /* 0x0000001fff077819 */ /* 0x000fc80000011606 */
[----:B------:R-:W-:Y:S02]  /*0210*/  LEA.HI.SX32 R6, R6, R7, 0x19 ;  /* 0x0000000706067211 */ /* 0x000fe400078fcaff */
[----:B------:R-:W-:-:S03]  /*0220*/  SHF.R.S32.HI R4, RZ, 0x6, R4 ;  /* 0x00000006ff047819 */ /* 0x000fc60000011404 */
[----:B------:R-:W-:Y:S02]  /*0230*/  IMAD R27, R6, -0x17b, R27 ;  /* 0xfffffe85061b7824 */ /* 0x000fe400078e021b */
[----:B------:R-:W-:-:S04]  /*0240*/  IMAD.HI R8, R4, 0x567587c5, RZ ;  /* 0x567587c504087827 */ /* 0x000fc800078e02ff */
[----:B--2---:R-:W-:Y:S01]  /*0250*/  IMAD.WIDE R6, R27, 0x4, R2 ;  /* 0x000000041b067825 */ /* 0x004fe200078e0202 */
[----:B------:R-:W-:-:S04]  /*0260*/  SHF.R.U32.HI R9, RZ, 0x1f, R8 ;  /* 0x0000001fff097819 */ /* 0x000fc80000011608 */
[----:B------:R-:W2:Y:S04]  /*0270*/  @!P1 LDG.E.EL R10, desc[UR4][R6.64] ;  /* 0x00000004060a9981 */ /* 0x000ea8000c2e1900 */
[----:B------:R-:W3:Y:S01]  /*0280*/  @!P1 LDG.E.EL R11, desc[UR4][R6.64] ;  /* 0x00000004060b9981 */ /* 0x000ee2000c2e1900 */
[----:B------:R-:W-:Y:S02]  /*0290*/  LEA.HI.SX32 R9, R8, R9, 0x19 ;  /* 0x0000000908097211 */ /* 0x000fe400078fcaff */
[----:B------:R-:W-:Y:S01]  /*02a0*/  ISETP.GE.AND P0, PT, R47, 0x17b00, PT ;  /* 0x00017b002f00780c */ /* 0x000fe20003f06270 */
[----:B------:R-:W4:Y:S01]  /*02b0*/  @!P1 LDG.E.EL R12, desc[UR4][R6.64] ;  /* 0x00000004060c9981 */ /* 0x000f22000c2e1900 */
[----:B------:R-:W-:Y:S02]  /*02c0*/  IMAD.MOV.U32 R8, RZ, RZ, RZ ;  /* 0x000000ffff087224 */ /* 0x000fe400078e00ff */
[----:B------:R-:W-:-:S02]  /*02d0*/  IMAD R18, R9, -0x17b, R4 ;  /* 0xfffffe8509127824 */ /* 0x000fc400078e0204 */
[----:B------:R-:W-:Y:S02]  /*02e0*/  IMAD.MOV.U32 R4, RZ, RZ, RZ ;  /* 0x000000ffff047224 */ /* 0x000fe400078e00ff */
[----:B------:R-:W-:Y:S01]  /*02f0*/  IMAD.WIDE R2, R18, 0x4, R2 ;  /* 0x0000000412027825 */ /* 0x000fe200078e0202 */
[----:B------:R1:W5:Y:S04]  /*0300*/  @!P1 LDG.E.EL R8, desc[UR4][R6.64] ;  /* 0x0000000406089981 */ /* 0x000368000c2e1900 */
[----:B------:R-:W5:Y:S04]  /*0310*/  @!P0 LDG.E.EL R4, desc[UR4][R2.64] ;  /* 0x0000000402048981 */ /* 0x000f68000c2e1900 */
[----:B------:R-:W5:Y:S04]  /*0320*/  @!P0 LDG.E.EL R26, desc[UR4][R2.64] ;  /* 0x00000004021a8981 */ /* 0x000f68000c2e1900 */
[----:B------:R-:W5:Y:S01]  /*0330*/  @!P0 LDG.E.EL R23, desc[UR4][R2.64] ;  /* 0x0000000402178981 */ /* 0x000f62000c2e1900 */
[----:B------:R-:W-:Y:S01]  /*0340*/  IMAD.HI R28, R5, 0x567587c5, RZ ;  /* 0x567587c5051c7827 */ /* 0x000fe200078e02ff */
[----:B------:R-:W-:-:S02]  /*0350*/  LOP3.LUT R0, R0, 0xffffffc0, RZ, 0xc0, !PT ;  /* 0xffffffc000007812 */ /* 0x000fc400078ec0ff */
[----:B------:R1:W5:Y:S01]  /*0360*/  @!P0 LDG.E.EL R46, desc[UR4][R2.64] ;  /* 0x00000004022e8981 */ /* 0x000362000c2e1900 */
[----:B------:R-:W-:Y:S01]  /*0370*/  IMAD.HI R22, R47, 0x567587c5, RZ ;  /* 0x567587c52f167827 */ /* 0x000fe200078e02ff */
[----:B------:R-:W-:-:S03]  /*0380*/  SHF.R.U32.HI R9, RZ, 0x1f, R28 ;  /* 0x0000001fff097819 */ /* 0x000fc6000001161c */
[----:B------:R-:W-:Y:S01]  /*0390*/  IMAD.IADD R0, R5, 0x1, -R0 ;  /* 0x0000000105007824 */ /* 0x000fe200078e0a00 */
[----:B------:R-:W-:Y:S02]  /*03a0*/  LEA.HI.SX32 R28, R28, R9, 0x13 ;  /* 0x000000091c1c7211 */ /* 0x000fe400078f9aff */
[----:B-1----:R-:W-:Y:S02]  /*03b0*/  SHF.R.U32.HI R7, RZ, 0x1f, R22 ;  /* 0x0000001fff077819 */ /* 0x002fe40000011616 */
[----:B------:R-:W-:Y:S01]  /*03c0*/  SHF.R.S32.HI R49, RZ, 0x1f, R0 ;  /* 0x0000001fff317819 */ /* 0x000fe20000011400 */
[----:B------:R-:W-:Y:S01]  /*03d0*/  IMAD R20, R28, 0x12c0, RZ ;  /* 0x000012c01c147824 */ /* 0x000fe200078e02ff */
[----:B------:R-:W-:Y:S01]  /*03e0*/  LEA.HI.SX32 R22, R22, R7, 0x13 ;  /* 0x0000000716167211 */ /* 0x000fe200078f9aff */
[----:B------:R-:W-:-:S03]  /*03f0*/  IMAD.SHL.U32 R7, R27, 0x40, RZ ;  /* 0x000000401b077824 */ /* 0x000fc600078e00ff */
[--C-:B------:R-:W-:Y:S01]  /*0400*/  SHF.R.S32.HI R14, RZ, 0x1f, R20.reuse ;  /* 0x0000001fff0e7819 */ /* 0x100fe20000011414 */
[----:B------:R-:W-:Y:S01]  /*0410*/  IMAD R6, R22, 0x12c0, RZ ;  /* 0x000012c016067824 */ /* 0x000fe200078e02ff */
[----:B------:R-:W-:Y:S02]  /*0420*/  IADD3 R20, P2, P3, R7, R0, R20 ;  /* 0x0000000007147210 */ /* 0x000fe40007b5e014 */
[----:B------:R-:W-:Y:S01]  /*0430*/  SHF.R.S32.HI R21, RZ, 0x1f, R7 ;  /* 0x0000001fff157819 */ /* 0x000fe20000011407 */
[----:B------:R-:W-:-:S03]  /*0440*/  IMAD.SHL.U32 R7, R18, 0x40, RZ ;  /* 0x0000004012077824 */ /* 0x000fc600078e00ff */
[----:B------:R-:W-:Y:S02]  /*0450*/  IADD3.X R21, R21, R49, R14, P2, P3 ;  /* 0x0000003115157210 */ /* 0x000fe400017e640e */
[--C-:B------:R-:W-:Y:S01]  /*0460*/  IADD3 R19, P3, P5, R7, R0, R6.reuse ;  /* 0x0000000007137210 */ /* 0x100fe20007d7e006 */
[----:B------:R-:W-:Y:S01]  /*0470*/  IMAD R51, R28, -0x5ec0, R5 ;  /* 0xffffa1401c337824 */ /* 0x000fe200078e0205 */
[----:B------:R-:W-:Y:S01]  /*0480*/  SHF.R.S32.HI R6, RZ, 0x1f, R6 ;  /* 0x0000001fff067819 */ /* 0x000fe20000011406 */
[----:B------:R-:W1:Y:S01]  /*0490*/  LDC.64 R14, c[0x0][0x238] ;  /* 0x00008e00ff0e7b82 */ /* 0x000e620000000a00 */
[----:B------:R-:W-:-:S04]  /*04a0*/  SHF.R.S32.HI R0, RZ, 0x1f, R7 ;  /* 0x0000001fff007819 */ /* 0x000fc80000011407 */
[----:B------:R-:W-:Y:S02]  /*04b0*/  IADD3.X R49, R0, R49, R6, P3, P5 ;  /* 0x0000003100317210 */ /* 0x000fe40001fea406 */
[----:B0-----:R-:W-:Y:S01]  /*04c0*/  CS2R R2, SRZ ;  /* 0x0000000000027805 */ /* 0x001fe2000001ff00 */
[----:B------:R-:W-:Y:S02]  /*04d0*/  IMAD.MOV.U32 R29, RZ, RZ, RZ ;  /* 0x000000ffff1d7224 */ /* 0x000fe400078e00ff */
[----:B--2---:R-:W-:Y:S01]  /*04e0*/  FADD R10, R10, 9.9999997473787516356e-06 ;  /* 0x3727c5ac0a0a7421 */ /* 0x004fe20000000000 */
[----:B---3--:R-:W-:-:S05]  /*04f0*/  FADD R11, R11, 9.9999997473787516356e-06 ;  /* 0x3727c5ac0b0b7421 */ /* 0x008fca0000000000 */
[----:B------:R-:W0:Y:S01]  /*0500*/  MUFU.SQRT R10, R10 ;  /* 0x0000000a000a7308 */ /* 0x000e220000002000 */
[----:B----4-:R-:W-:-:S07]  /*0510*/  FADD R12, R12, 9.9999997473787516356e-06 ;  /* 0x3727c5ac0c0c7421 */ /* 0x010fce0000000000 */
[----:B------:R-:W2:Y:S01]  /*0520*/  MUFU.SQRT R11, R11 ;  /* 0x0000000b000b7308 */ /* 0x000ea20000002000 */
[----:B-----5:R-:W-:Y:S01]  /*0530*/  FADD R8, R8, 9.9999997473787516356e-06 ;  /* 0x3727c5ac08087421 */ /* 0x020fe20000000000 */
[----:B------:R-:W-:Y:S01]  /*0540*/  FADD R4, R4, 9.9999997473787516356e-06 ;  /* 0x3727c5ac04047421 */ /* 0x000fe20000000000 */
[----:B0-----:R-:W-:-:S05]  /*0550*/  FSETP.GT.AND P4, PT, R10, 8.50705917302346158658e+37, PT ;  /* 0x7e8000000a00780b */ /* 0x001fca0003f84000 */
[----:B------:R-:W0:Y:S01]  /*0560*/  MUFU.SQRT R12, R12 ;  /* 0x0000000c000c7308 */ /* 0x000e220000002000 */
[----:B------:R-:W-:Y:S02]  /*0570*/  FSETP.GEU.AND P2, PT, R10, 1.175494350822287508e-38, PT ;  /* 0x008000000a00780b */ /* 0x000fe40003f4e000 */
[----:B------:R-:W-:Y:S02]  /*0580*/  FSEL R0, R45, 1, P4 ;  /* 0x3f8000002d007808 */ /* 0x000fe40002000000 */
[----:B--2---:R-:W-:-:S03]  /*0590*/  FSETP.GT.AND P6, PT, R11, 8.50705917302346158658e+37, PT ;  /* 0x7e8000000b00780b */ /* 0x004fc60003fc4000 */
[----:B------:R-:W2:Y:S01]  /*05a0*/  MUFU.SQRT R8, R8 ;  /* 0x0000000800087308 */ /* 0x000ea20000002000 */
[----:B------:R-:W-:Y:S02]  /*05b0*/  FSETP.GEU.AND P5, PT, R11, 1.175494350822287508e-38, PT ;  /* 0x008000000b00780b */ /* 0x000fe40003fae000 */
[----:B------:R-:W-:Y:S01]  /*05c0*/  FSEL R7, R45, 1, P6 ;  /* 0x3f8000002d077808 */ /* 0x000fe20003000000 */
[----:B------:R-:W-:Y:S02]  /*05d0*/  @P4 FMUL R10, R10, 0.25 ;  /* 0x3e8000000a0a4820 */ /* 0x000fe40000400000 */
[----:B------:R-:W-:Y:S01]  /*05e0*/  @!P2 FMUL R0, R0, 16777216 ;  /* 0x4b8000000000a820 */ /* 0x000fe20000400000 */
[----:B0-----:R-:W-:Y:S01]  /*05f0*/  FSETP.GT.AND P3, PT, R12, 8.50705917302346158658e+37, PT ;  /* 0x7e8000000c00780b */ /* 0x001fe20003f64000 */
[----:B------:R-:W0:Y:S01]  /*0600*/  MUFU.SQRT R4, R4 ;  /* 0x0000000400047308 */ /* 0x000e220000002000 */
[----:B------:R-:W-:Y:S01]  /*0610*/  @!P2 FMUL R10, R10, 16777216 ;  /* 0x4b8000000a0aa820 */ /* 0x000fe20000400000 */
[----:B------:R-:W-:Y:S01]  /*0620*/  FSETP.GEU.AND P4, PT, R12, 1.175494350822287508e-38, PT ;  /* 0x008000000c00780b */ /* 0x000fe20003f8e000 */
[----:B------:R-:W-:Y:S01]  /*0630*/  @P6 FMUL R11, R11, 0.25 ;  /* 0x3e8000000b0b6820 */ /* 0x000fe20000400000 */
[----:B------:R-:W-:-:S02]  /*0640*/  FSEL R6, R45, 1, P3 ;  /* 0x3f8000002d067808 */ /* 0x000fc40001800000 */
[----:B------:R-:W-:Y:S01]  /*0650*/  @!P5 FMUL R7, R7, 16777216 ;  /* 0x4b8000000707d820 */ /* 0x000fe20000400000 */
[C---:B--2---:R-:W-:Y:S01]  /*0660*/  FSETP.GT.AND P2, PT, R8.reuse, 8.50705917302346158658e+37, PT ;  /* 0x7e8000000800780b */ /* 0x044fe20003f44000 */
[----:B------:R-:W-:Y:S01]  /*0670*/  @!P5 FMUL R11, R11, 16777216 ;  /* 0x4b8000000b0bd820 */ /* 0x000fe20000400000 */
[----:B------:R-:W-:Y:S01]  /*0680*/  FSETP.GEU.AND P6, PT, R8, 1.175494350822287508e-38, PT ;  /* 0x008000000800780b */ /* 0x000fe20003fce000 */
[----:B------:R-:W-:Y:S01]  /*0690*/  FADD R26, R26, 9.9999997473787516356e-06 ;  /* 0x3727c5ac1a1a7421 */ /* 0x000fe20000000000 */
[----:B------:R-:W-:Y:S01]  /*06a0*/  MUFU.RCP R31, R10 ;  /* 0x0000000a001f7308 */ /* 0x000fe20000001000 */
[----:B------:R-:W-:Y:S01]  /*06b0*/  @P3 FMUL R12, R12, 0.25 ;  /* 0x3e8000000c0c3820 */ /* 0x000fe20000400000 */
[----:B0-----:R-:W-:-:S03]  /*06c0*/  FSETP.GT.AND P5, PT, R4, 8.50705917302346158658e+37, PT ;  /* 0x7e8000000400780b */ /* 0x001fc60003fa4000 */
[----:B------:R-:W-:Y:S01]  /*06d0*/  @!P4 FMUL R12, R12, 16777216 ;  /* 0x4b8000000c0cc820 */ /* 0x000fe20000400000 */
[----:B------:R-:W-:Y:S02]  /*06e0*/  FSETP.GEU.AND P3, PT, R4, 1.175494350822287508e-38, PT ;  /* 0x008000000400780b */ /* 0x000fe40003f6e000 */
[----:B------:R-:W0:Y:S01]  /*06f0*/  MUFU.RCP R32, R11 ;  /* 0x0000000b00207308 */ /* 0x000e220000001000 */
[----:B------:R-:W-:-:S04]  /*0700*/  @P2 FMUL R8, R8, 0.25 ;  /* 0x3e80000008082820 */ /* 0x000fc80000400000 */
[----:B------:R-:W-:-:S03]  /*0710*/  @!P6 FMUL R8, R8, 16777216 ;  /* 0x4b8000000808e820 */ /* 0x000fc60000400000 */
[----:B------:R-:W2:Y:S01]  /*0720*/  MUFU.SQRT R30, R26 ;  /* 0x0000001a001e7308 */ /* 0x000ea20000002000 */
[----:B------:R-:W-:-:S04]  /*0730*/  @P5 FMUL R4, R4, 0.25 ;  /* 0x3e80000004045820 */ /* 0x000fc80000400000 */
[----:B------:R-:W-:-:S03]  /*0740*/  @!P3 FMUL R4, R4, 16777216 ;  /* 0x4b8000000404b820 */ /* 0x000fc60000400000 */
[----:B------:R3:W4:Y:S01]  /*0750*/  MUFU.RCP R33, R12 ;  /* 0x0000000c00217308 */ /* 0x0007220000001000 */
[----:B0-----:R-:W-:Y:S01]  /*0760*/  FMUL R32, R32, R7 ;  /* 0x0000000720207220 */ /* 0x001fe20000400000 */
[----:B------:R-:W-:-:S06]  /*0770*/  FADD R23, R23, 9.9999997473787516356e-06 ;  /* 0x3727c5ac17177421 */ /* 0x000fcc0000000000 */
[----:B------:R-:W0:Y:S01]  /*0780*/  MUFU.RCP R34, R8 ;  /* 0x0000000800227308 */ /* 0x000e220000001000 */
[----:B------:R-:W-:-:S07]  /*0790*/  FSEL R9, R45, 1, P2 ;  /* 0x3f8000002d097808 */ /* 0x000fce0001000000 */
[----:B------:R-:W5:Y:S01]  /*07a0*/  MUFU.RCP R10, R4 ;  /* 0x00000004000a7308 */ /* 0x000f620000001000 */
[----:B------:R-:W-:Y:S01]  /*07b0*/  FSEL R7, R45, 1, P5 ;  /* 0x3f8000002d077808 */ /* 0x000fe20002800000 */
[----:B---3--:R-:W-:-:S04]  /*07c0*/  IMAD.WIDE R12, R27, 0x4, R24 ;  /* 0x000000041b0c7825 */ /* 0x008fc800078e0218 */
[----:B------:R-:W-:Y:S01]  /*07d0*/  @!P4 FMUL R6, R6, 16777216 ;  /* 0x4b8000000606c820 */ /* 0x000fe20000400000 */
[----:B------:R-:W-:Y:S01]  /*07e0*/  @!P6 FMUL R9, R9, 16777216 ;  /* 0x4b8000000909e820 */ /* 0x000fe20000400000 */
[----:B--2---:R-:W-:Y:S01]  /*07f0*/  FSETP.GT.AND P4, PT, R30, 8.50705917302346158658e+37, PT ;  /* 0x7e8000001e00780b */ /* 0x004fe20003f84000 */
[----:B------:R-:W-:Y:S01]  /*0800*/  @!P3 FMUL R7, R7, 16777216 ;  /* 0x4b8000000707b820 */ /* 0x000fe20000400000 */
[----:B------:R-:W2:Y:S01]  /*0810*/  MUFU.SQRT R23, R23 ;  /* 0x0000001700177308 */ /* 0x000ea20000002000 */
[----:B------:R-:W-:Y:S01]  /*0820*/  FMUL R31, R31, R0 ;  /* 0x000000001f1f7220 */ /* 0x000fe20000400000 */
[----:B----4-:R-:W-:Y:S01]  /*0830*/  FMUL R33, R33, R6 ;  /* 0x0000000621217220 */ /* 0x010fe20000400000 */
[----:B0-----:R-:W-:Y:S01]  /*0840*/  FMUL R34, R34, R9 ;  /* 0x0000000922227220 */ /* 0x001fe20000400000 */
[----:B------:R-:W3:Y:S01]  /*0850*/  @!P1 LDG.E.EL R35, desc[UR4][R12.64] ;  /* 0x000000040c239981 */ /* 0x000ee2000c2e1900 */
[----:B------:R-:W-:Y:S01]  /*0860*/  CS2R R8, SRZ ;  /* 0x0000000000087805 */ /* 0x000fe2000001ff00 */
[----:B------:R-:W-:-:S02]  /*0870*/  IMAD.MOV.U32 R0, RZ, RZ, RZ ;  /* 0x000000ffff007224 */ /* 0x000fc400078e00ff */
[----:B-----5:R-:W-:Y:S01]  /*0880*/  FMUL R10, R10, R7 ;  /* 0x000000070a0a7220 */ /* 0x020fe20000400000 */
[----:B------:R-:W4:Y:S01]  /*0890*/  @!P1 LDG.E.EL R36, desc[UR4][R12.64] ;  /* 0x000000040c249981 */ /* 0x000f22000c2e1900 */
[----:B------:R-:W-:Y:S01]  /*08a0*/  CS2R R6, SRZ ;  /* 0x0000000000067805 */ /* 0x000fe2000001ff00 */
[----:B------:R-:W-:Y:S01]  /*08b0*/  IMAD.MOV.U32 R4, RZ, RZ, RZ ;  /* 0x000000ffff047224 */ /* 0x000fe200078e00ff */
[C---:B------:R-:W-:Y:S01]  /*08c0*/  FSETP.GEU.AND P5, PT, R30.reuse, 1.175494350822287508e-38, PT ;  /* 0x008000001e00780b */ /* 0x040fe20003fae000 */
[----:B------:R-:W5:Y:S04]  /*08d0*/  @!P1 LDG.E.EL R37, desc[UR4][R12.64] ;  /* 0x000000040c259981 */ /* 0x000f68000c2e1900 */
[----:B------:R0:W3:Y:S01]  /*08e0*/  @!P1 LDG.E.EL R38, desc[UR4][R12.64] ;  /* 0x000000040c269981 */ /* 0x0000e2000c2e1900 */
[----:B------:R-:W-:Y:S01]  /*08f0*/  @P4 FMUL R30, R30, 0.25 ;  /* 0x3e8000001e1e4820 */ /* 0x000fe20000400000 */
[----:B0-----:R-:W-:-:S04]  /*0900*/  IMAD.WIDE R12, R27, 0x4, R16 ;  /* 0x000000041b0c7825 */ /* 0x001fc800078e0210 */
[----:B------:R-:W-:Y:S01]  /*0910*/  IMAD.WIDE R16, R18, 0x4, R16 ;  /* 0x0000000412107825 */ /* 0x000fe200078e0210 */
[----:B--2---:R-:W-:-:S03]  /*0920*/  FSETP.GT.AND P6, PT, R23, 8.50705917302346158658e+37, PT ;  /* 0x7e8000001700780b */ /* 0x004fc60003fc4000 */
[----:B------:R-:W-:Y:S01]  /*0930*/  @!P5 FMUL R30, R30, 16777216 ;  /* 0x4b8000001e1ed820 */ /* 0x000fe20000400000 */
[----:B------:R-:W-:Y:S01]  /*0940*/  IMAD.MOV.U32 R11, RZ, RZ, RZ ;  /* 0x000000ffff0b7224 */ /* 0x000fe200078e00ff */
[----:B------:R-:W2:Y:S04]  /*0950*/  @!P0 LDG.E.EL R9, desc[UR4][R16.64] ;  /* 0x0000000410098981 */ /* 0x000ea8000c2e1900 */
[----:B------:R-:W2:Y:S04]  /*0960*/  @!P0 LDG.E.EL R6, desc[UR4][R16.64] ;  /* 0x0000000410068981 */ /* 0x000ea8000c2e1900 */
[----:B------:R-:W2:Y:S04]  /*0970*/  @!P0 LDG.E.EL R0, desc[UR4][R16.64] ;  /* 0x0000000410008981 */ /* 0x000ea8000c2e1900 */
[----:B------:R0:W2:Y:S01]  /*0980*/  @!P0 LDG.E.EL R4, desc[UR4][R16.64] ;  /* 0x0000000410048981 */ /* 0x0000a2000c2e1900 */
[----:B------:R-:W-:Y:S01]  /*0990*/  IMAD.WIDE R24, R18, 0x4, R24 ;  /* 0x0000000412187825 */ /* 0x000fe200078e0218 */
[----:B------:R-:W-:-:S02]  /*09a0*/  ISETP.GE.AND P3, PT, R27, 0x130, PT ;  /* 0x000001301b00780c */ /* 0x000fc40003f66270 */
[----:B------:R-:W2:Y:S01]  /*09b0*/  @!P1 LDG.E.EL R39, desc[UR4][R12.64] ;  /* 0x000000040c279981 */ /* 0x000ea2000c2e1900 */
[----:B------:R-:W-:-:S03]  /*09c0*/  ISETP.GT.AND P2, PT, R27, 0x12f, !P1 ;  /* 0x0000012f1b00780c */ /* 0x000fc60004f44270 */
[----:B------:R-:W2:Y:S01]  /*09d0*/  @!P1 LDG.E.EL R40, desc[UR4][R12.64] ;  /* 0x000000040c289981 */ /* 0x000ea2000c2e1900 */
[----:B0-----:R-:W-:Y:S01]  /*09e0*/  IMAD R17, R28, 0x4c00, R51 ;  /* 0x00004c001c117824 */ /* 0x001fe200078e0233 */
[----:B------:R-:W-:Y:S02]  /*09f0*/  FSEL R51, R45, 1, P4 ;  /* 0x3f8000002d337808 */ /* 0x000fe40002000000 */
[----:B------:R-:W2:Y:S03]  /*0a00*/  @!P1 LDG.E.EL R41, desc[UR4][R12.64] ;  /* 0x000000040c299981 */ /* 0x000ea6000c2e1900 */
[----:B------:R-:W-:Y:S01]  /*0a10*/  @!P5 FMUL R51, R51, 16777216 ;  /* 0x4b8000003333d820 */ /* 0x000fe20000400000 */
[C---:B------:R-:W-:Y:S01]  /*0a20*/  FSETP.GEU.AND P5, PT, R23.reuse, 1.175494350822287508e-38, PT ;  /* 0x008000001700780b */ /* 0x040fe20003fae000 */
[----:B------:R-:W-:Y:S01]  /*0a30*/  @P6 FMUL R23, R23, 0.25 ;  /* 0x3e80000017176820 */ /* 0x000fe20000400000 */
[----:B------:R1:W2:Y:S01]  /*0a40*/  @!P1 LDG.E.EL R11, desc[UR4][R12.64] ;  /* 0x000000040c0b9981 */ /* 0x0002a2000c2e1900 */
[----:B------:R0:W0:Y:S01]  /*0a50*/  MUFU.RCP R28, R30 ;  /* 0x0000001e001c7308 */ /* 0x0000220000001000 */
[----:B------:R-:W-:-:S02]  /*0a60*/  ISETP.LT.AND P4, PT, R5, 0x17b00, !P3 ;  /* 0x00017b000500780c */ /* 0x000fc40005f81270 */
[----:B------:R-:W2:Y:S04]  /*0a70*/  @!P0 LDG.E.EL R3, desc[UR4][R24.64] ;  /* 0x0000000418038981 */ /* 0x000ea8000c2e1900 */
[----:B------:R-:W2:Y:S03]  /*0a80*/  @!P0 LDG.E.EL R2, desc[UR4][R24.64] ;  /* 0x0000000418028981 */ /* 0x000ea6000c2e1900 */
[----:B------:R-:W-:Y:S01]  /*0a90*/  @!P5 FMUL R23, R23, 16777216 ;  /* 0x4b8000001717d820 */ /* 0x000fe20000400000 */
[----:B------:R-:W2:Y:S01]  /*0aa0*/  @!P0 LDG.E.EL R7, desc[UR4][R24.64] ;  /* 0x0000000418078981 */ /* 0x000ea2000c2e1900 */
[----:B-1----:R-:W-:Y:S01]  /*0ab0*/  IMAD.WIDE R12, R27, 0x4, R14 ;  /* 0x000000041b0c7825 */ /* 0x002fe200078e020e */
[----:B------:R-:W-:-:S02]  /*0ac0*/  CS2R R26, SRZ ;  /* 0x00000000001a7805 */ /* 0x000fc4000001ff00 */
[----:B------:R1:W2:Y:S01]  /*0ad0*/  @!P0 LDG.E.EL R8, desc[UR4][R24.64] ;  /* 0x0000000418088981 */ /* 0x0002a2000c2e1900 */
[----:B------:R-:W-:Y:S01]  /*0ae0*/  IMAD.WIDE R14, R18, 0x4, R14 ;  /* 0x00000004120e7825 */ /* 0x000fe200078e020e */
[----:B------:R-:W1:Y:S02]  /*0af0*/  MUFU.RCP R23, R23 ;  /* 0x0000001700177308 */ /* 0x000e640000001000 */
[----:B------:R-:W2:Y:S01]  /*0b00*/  @!P1 LDG.E.EL R42, desc[UR4][R12.64] ;  /* 0x000000040c2a9981 */ /* 0x000ea2000c2e1900 */
[----:B------:R-:W-:Y:S01]  /*0b10*/  IMAD.WIDE R16, R17, 0x4, R52 ;  /* 0x0000000411107825 */ /* 0x000fe200078e0234 */
[----:B0-----:R-:W-:Y:S02]  /*0b20*/  FSEL R30, R45, 1, P6 ;  /* 0x3f8000002d1e7808 */ /* 0x001fe40003000000 */
[----:B------:R-:W2:Y:S01]  /*0b30*/  @!P1 LDG.E.EL R43, desc[UR4][R12.64] ;  /* 0x000000040c2b9981 */ /* 0x000ea2000c2e1900 */
[----:B-1----:R-:W-:-:S03]  /*0b40*/  CS2R R24, SRZ ;  /* 0x0000000000187805 */ /* 0x002fc6000001ff00 */
[----:B------:R-:W2:Y:S04]  /*0b50*/  @!P1 LDG.E.EL R44, desc[UR4][R12.64] ;  /* 0x000000040c2c9981 */ /* 0x000ea8000c2e1900 */
[----:B------:R0:W2:Y:S04]  /*0b60*/  @!P1 LDG.E.EL R24, desc[UR4][R12.64] ;  /* 0x000000040c189981 */ /* 0x0000a8000c2e1900 */
[----:B------:R-:W2:Y:S04]  /*0b70*/  @!P0 LDG.E.EL R26, desc[UR4][R14.64] ;  /* 0x000000040e1a8981 */ /* 0x000ea8000c2e1900 */
[----:B------:R-:W2:Y:S01]  /*0b80*/  @!P0 LDG.E.EL R25, desc[UR4][R14.64] ;  /* 0x000000040e198981 */ /* 0x000ea2000c2e1900 */
[----:B0-----:R-:W-:-:S03]  /*0b90*/  CS2R R12, SRZ ;  /* 0x00000000000c7805 */ /* 0x001fc6000001ff00 */
[----:B------:R-:W2:Y:S04]  /*0ba0*/  @!P0 LDG.E.EL R27, desc[UR4][R14.64] ;  /* 0x000000040e1b8981 */ /* 0x000ea8000c2e1900 */
[----:B------:R0:W2:Y:S01]  /*0bb0*/  @!P0 LDG.E.EL R29, desc[UR4][R14.64] ;  /* 0x000000040e1d8981 */ /* 0x0000a2000c2e1900 */
[----:B------:R-:W-:Y:S01]  /*0bc0*/  FMUL R28, R28, R51 ;  /* 0x000000331c1c7220 */ /* 0x000fe20000400000 */
[----:B------:R-:W-:Y:S01]  /*0bd0*/  @!P5 FMUL R30, R30, 16777216 ;  /* 0x4b8000001e1ed820 */ /* 0x000fe20000400000 */
[----:B------:R-:W-:Y:S01]  /*0be0*/  IMAD R51, R22, -0x5ec0, R47 ;  /* 0xffffa14016337824 */ /* 0x000fe200078e022f */
[----:B0-----:R-:W-:-:S03]  /*0bf0*/  CS2R R14, SRZ ;  /* 0x00000000000e7805 */ /* 0x001fc6000001ff00 */
[----:B------:R-:W-:-:S03]  /*0c00*/  IMAD R51, R22, 0x4c00, R51 ;  /* 0x00004c0016337824 */ /* 0x000fc600078e0233 */
[----:B------:R0:W2:Y:S01]  /*0c10*/  @P4 LDG.E.128 R12, desc[UR4][R16.64] ;  /* 0x00000004100c4981 */ /* 0x0000a2000c1e1d00 */
[----:B------:R-:W-:Y:S01]  /*0c20*/  FMUL R30, R23, R30 ;  /* 0x0000001e171e7220 */ /* 0x000fe20000400000 */
[----:B------:R-:W-:Y:S02]  /*0c30*/  IMAD.MOV.U32 R22, RZ, RZ, RZ ;  /* 0x000000ffff167224 */ /* 0x000fe400078e00ff */
[----:B------:R-:W-:Y:S01]  /*0c40*/  IMAD.MOV.U32 R23, RZ, RZ, RZ ;  /* 0x000000ffff177224 */ /* 0x000fe200078e00ff */
[----:B0-----:R-:W-:-:S04]  /*0c50*/  LEA R16, P5, R20, UR6, 0x2 ;  /* 0x0000000614107c11 */ /* 0x001fc8000f8a10ff */
[----:B------:R-:W-:Y:S02]  /*0c60*/  LEA.HI.X R17, R20, UR7, R21, 0x2, P5 ;  /* 0x0000000714117c11 */ /* 0x000fe4000a8f1415 */
[----:B------:R-:W-:-:S06]  /*0c70*/  CS2R R20, SRZ ;  /* 0x0000000000147805 */ /* 0x000fcc000001ff00 */
[----:B------:R0:W3:Y:S01]  /*0c80*/  @P2 LDG.E.128 R20, desc[UR4][R16.64+-0x13000] ;  /* 0xfed0000410142981 */ /* 0x0000e2000c1e1d00 */
[----:B------:R-:W-:-:S04]  /*0c90*/  FADD R50, R46, 9.9999997473787516356e-06 ;  /* 0x3727c5ac2e327421 */ /* 0x000fc80000000000 */
[----:B------:R-:W1:Y:S02]  /*0ca0*/  MUFU.SQRT R46, R50 ;  /* 0x00000032002e7308 */ /* 0x000e640000002000 */
[C---:B-1----:R-:W-:Y:S02]  /*0cb0*/  FSETP.GT.AND P5, PT, R46.reuse, 8.50705917302346158658e+37, PT ;  /* 0x7e8000002e00780b */ /* 0x042fe40003fa4000 */
[----:B------:R-:W-:Y:S02]  /*0cc0*/  FSETP.GEU.AND P6, PT, R46, 1.175494350822287508e-38, PT ;  /* 0x008000002e00780b */ /* 0x000fe40003fce000 */
[----:B------:R-:W-:-:S09]  /*0cd0*/  FSEL R45, R45, 1, P5 ;  /* 0x3f8000002d2d7808 */ /* 0x000fd20002800000 */
[----:B------:R-:W-:Y:S01]  /*0ce0*/  @P5 FMUL R46, R46, 0.25 ;  /* 0x3e8000002e2e5820 */ /* 0x000fe20000400000 */
[----:B------:R-:W-:Y:S01]  /*0cf0*/  ISETP.GE.AND P5, PT, R18, 0x130, PT ;  /* 0x000001301200780c */ /* 0x000fe20003fa6270 */
[----:B------:R-:W-:Y:S02]  /*0d00*/  @!P6 FMUL R45, R45, 16777216 ;  /* 0x4b8000002d2de820 */ /* 0x000fe40000400000 */
[----:B------:R-:W-:Y:S01]  /*0d10*/  @!P6 FMUL R46, R46, 16777216 ;  /* 0x4b8000002e2ee820 */ /* 0x000fe20000400000 */
[----:B------:R-:W-:Y:S01]  /*0d20*/  ISETP.LT.AND P6, PT, R47, 0x17b00, !P5 ;  /* 0x00017b002f00780c */ /* 0x000fe20006fc1270 */
[----:B------:R-:W-:Y:S01]  /*0d30*/  IMAD.WIDE R52, R51, 0x4, R52 ;  /* 0x0000000433347825 */ /* 0x000fe200078e0234 */
[----:B--2---:R-:W-:Y:S02]  /*0d40*/  SEL R48, R12, RZ, P4 ;  /* 0x000000ff0c307207 */ /* 0x004fe40002000000 */
[----:B------:R-:W-:Y:S02]  /*0d50*/  SEL R47, R13, RZ, P4 ;  /* 0x000000ff0d2f7207 */ /* 0x000fe40002000000 */
[----:B0-----:R-:W-:-:S02]  /*0d60*/  SEL R16, R14, RZ, P4 ;  /* 0x000000ff0e107207 */ /* 0x001fc40002000000 */
[----:B------:R-:W-:Y:S02]  /*0d70*/  SEL R17, R15, RZ, P4 ;  /* 0x000000ff0f117207 */ /* 0x000fe40002000000 */
[----:B------:R-:W-:-:S04]  /*0d80*/  LEA R50, P4, R19, UR6, 0x2 ;  /* 0x0000000613327c11 */ /* 0x000fc8000f8810ff */
[----:B------:R-:W-:Y:S02]  /*0d90*/  LEA.HI.X R51, R19, UR7, R49, 0x2, P4 ;  /* 0x0000000713337c11 */ /* 0x000fe4000a0f1431 */
[----:B------:R-:W-:Y:S02]  /*0da0*/  ISETP.GT.AND P4, PT, R18, 0x12f, !P0 ;  /* 0x0000012f1200780c */ /* 0x000fe40004784270 */
[----:B------:R-:W-:Y:S02]  /*0db0*/  CS2R R12, SRZ ;  /* 0x00000000000c7805 */ /* 0x000fe4000001ff00 */
[----:B------:R-:W-:Y:S02]  /*0dc0*/  CS2R R14, SRZ ;  /* 0x00000000000e7805 */ /* 0x000fe4000001ff00 */
[----:B---3--:R-:W-:-:S04]  /*0dd0*/  SEL R19, R22, RZ, P2 ;  /* 0x000000ff16137207 */ /* 0x008fc80001000000 */
[----:B------:R0:W2:Y:S01]  /*0de0*/  @P6 LDG.E.128 R12, desc[UR4][R52.64] ;  /* 0x00000004340c6981 */ /* 0x0000a2000c1e1d00 */
[----:B------:R-:W-:Y:S02]  /*0df0*/  SEL R18, R23, RZ, P2 ;  /* 0x000000ff17127207 */ /* 0x000fe40001000000 */
[----:B------:R-:W-:Y:S02]  /*0e00*/  SEL R22, R16, R19, !P3 ;  /* 0x0000001310167207 */ /* 0x000fe40005800000 */
[----:B------:R-:W-:Y:S02]  /*0e10*/  SEL R23, R17, R18, !P3 ;  /* 0x0000001211177207 */ /* 0x000fe40005800000 */
[----:B------:R-:W-:Y:S02]  /*0e20*/  CS2R R16, SRZ ;  /* 0x0000000000107805 */ /* 0x000fe4000001ff00 */
[----:B------:R-:W-:-:S06]  /*0e30*/  CS2R R18, SRZ ;  /* 0x0000000000127805 */ /* 0x000fcc000001ff00 */
[----:B------:R-:W3:Y:S01]  /*0e40*/  @P4 LDG.E.128 R16, desc[UR4][R50.64+-0x13000] ;  /* 0xfed0000432104981 */ /* 0x000ee2000c1e1d00 */
[----:B------:R-:W-:Y:S02]  /*0e50*/  SEL R49, R20, RZ, P2 ;  /* 0x000000ff14317207 */ /* 0x000fe40001000000 */
[----:B0-----:R-:W-:Y:S02]  /*0e60*/  SEL R52, R21, RZ, P2 ;  /* 0x000000ff15347207 */ /* 0x001fe40001000000 */
[----:B------:R-:W-:Y:S02]  /*0e70*/  SEL R20, R48, R49, !P3 ;  /* 0x0000003130147207 */ /* 0x000fe40005800000 */
[----:B------:R-:W-:Y:S01]  /*0e80*/  SEL R21, R47, R52, !P3 ;  /* 0x000000342f157207 */ /* 0x000fe20005800000 */
[----:B------:R-:W-:Y:S02]  /*0e90*/  FADD R47, R23, -R38 ;  /* 0x80000026172f7221 */ /* 0x000fe40000000000 */
[----:B------:R-:W-:-:S02]  /*0ea0*/  FADD R38, R20, -R35 ;  /* 0x8000002314267221 */ /* 0x000fc40000000000 */
[----:B----4-:R-:W-:Y:S01]  /*0eb0*/  FADD R35, R21, -R36 ;  /* 0x8000002415237221 */ /* 0x010fe20000000000 */
[----:B-----5:R-:W-:Y:S01]  /*0ec0*/  FADD R48, R22, -R37 ;  /* 0x8000002516307221 */ /* 0x020fe20000000000 */
[----:B------:R-:W-:Y:S02]  /*0ed0*/  FMUL R37, R34, R47 ;  /* 0x0000002f22257220 */ /* 0x000fe40000400000 */
[----:B------:R-:W-:Y:S01]  /*0ee0*/  FMUL R36, R32, R35 ;  /* 0x0000002320247220 */ /* 0x000fe20000400000 */
[----:B------:R-:W-:Y:S01]  /*0ef0*/  FMUL R47, R33, R48 ;  /* 0x00000030212f7220 */ /* 0x000fe20000400000 */
[----:B------:R-:W0:Y:S01]  /*0f00*/  LDC.64 R34, c[0x0][0x240] ;  /* 0x00009000ff227b82 */ /* 0x000e220000000a00 */
[----:B------:R-:W1:Y:S07]  /*0f10*/  MUFU.RCP R46, R46 ;  /* 0x0000002e002e7308 */ /* 0x000e6e0000001000 */
[----:B------:R-:W4:Y:S01]  /*0f20*/  LDC.64 R32, c[0x0][0x248] ;  /* 0x00009200ff207b82 */ /* 0x000f220000000a00 */
[----:B------:R-:W-:Y:S01]  /*0f30*/  FMUL R31, R31, R38 ;  /* 0x000000261f1f7220 */ /* 0x000fe20000400000 */
[----:B------:R-:W-:Y:S01]  /*0f40*/  FFMA R40, R36, R40, R43 ;  /* 0x0000002824287223 */ /* 0x000fe2000000002b */
[----:B------:R-:W-:Y:S01]  /*0f50*/  FFMA R41, R47, R41, R44 ;  /* 0x000000292f297223 */ /* 0x000fe2000000002c */
[----:B------:R-:W-:Y:S01]  /*0f60*/  FFMA R24, R37, R11, R24 ;  /* 0x0000000b25187223 */ /* 0x000fe20000000018 */
[----:B------:R-:W-:Y:S01]  /*0f70*/  FFMA R39, R31, R39, R42 ;  /* 0x000000271f277223 */ /* 0x000fe2000000002a */
[----:B-1----:R-:W-:-:S03]  /*0f80*/  FMUL R45, R46, R45 ;  /* 0x0000002d2e2d7220 */ /* 0x002fc60000400000 */
[----:B------:R-:W-:Y:S02]  /*0f90*/  FSETP.GEU.AND P2, PT, R24, RZ, PT ;  /* 0x000000ff1800720b */ /* 0x000fe40003f4e000 */
[----:B------:R-:W-:Y:S01]  /*0fa0*/  FSETP.GEU.AND P3, PT, R41, RZ, PT ;  /* 0x000000ff2900720b */ /* 0x000fe20003f6e000 */
[----:B0-----:R-:W-:-:S04]  /*0fb0*/  IMAD.WIDE R34, R5, 0x4, R34 ;  /* 0x0000000405227825 */ /* 0x001fc800078e0222 */
[----:B----4-:R-:W-:Y:S01]  /*0fc0*/  IMAD.WIDE R32, R5, 0x4, R32 ;  /* 0x0000000405207825 */ /* 0x010fe200078e0220 */
[----:B------:R0:W-:Y:S01]  /*0fd0*/  @!P1 STG.E.128 desc[UR4][R34.64], R20 ;  /* 0x0000001422009986 */ /* 0x0001e2000c101d04 */
[----:B--2---:R-:W-:Y:S02]  /*0fe0*/  SEL R12, R12, RZ, P6 ;  /* 0x000000ff0c0c7207 */ /* 0x004fe40003000000 */
[----:B------:R-:W-:Y:S02]  /*0ff0*/  SEL R13, R13, RZ, P6 ;  /* 0x000000ff0d0d7207 */ /* 0x000fe40003000000 */
[----:B------:R-:W-:Y:S02]  /*1000*/  SEL R15, R15, RZ, P6 ;  /* 0x000000ff0f0f7207 */ /* 0x000fe40003000000 */
[----:B------:R-:W-:Y:S02]  /*1010*/  SEL R14, R14, RZ, P6 ;  /* 0x000000ff0e0e7207 */ /* 0x000fe40003000000 */
[----:B---3--:R-:W-:-:S02]  /*1020*/  @P5 SEL R12, R16, RZ, P4 ;  /* 0x000000ff100c5207 */ /* 0x008fc40002000000 */
[----:B------:R-:W-:Y:S02]  /*1030*/  @P5 SEL R13, R17, RZ, P4 ;  /* 0x000000ff110d5207 */ /* 0x000fe40002000000 */
[----:B------:R-:W-:Y:S02]  /*1040*/  @P5 SEL R15, R19, RZ, P4 ;  /* 0x000000ff130f5207 */ /* 0x000fe40002000000 */
[----:B------:R-:W-:Y:S01]  /*1050*/  @P5 SEL R14, R18, RZ, P4 ;  /* 0x000000ff120e5207 */ /* 0x000fe20002000000 */
[----:B------:R-:W-:Y:S01]  /*1060*/  FADD R3, R12, -R3 ;  /* 0x800000030c037221 */ /* 0x000fe20000000000 */
[----:B------:R-:W-:Y:S01]  /*1070*/  FADD R11, R13, -R2 ;  /* 0x800000020d0b7221 */ /* 0x000fe20000000000 */
[----:B------:R-:W-:Y:S02]  /*1080*/  FADD R8, R15, -R8 ;  /* 0x800000080f087221 */ /* 0x000fe40000000000 */
[----:B------:R-:W-:Y:S01]  /*1090*/  FADD R7, R14, -R7 ;  /* 0x800000070e077221 */ /* 0x000fe20000000000 */
[----:B------:R-:W-:Y:S01]  /*10a0*/  FMUL R3, R10, R3 ;  /* 0x000000030a037220 */ /* 0x000fe20000400000 */
[----:B------:R-:W-:Y:S01]  /*10b0*/  FSETP.GEU.AND P4, PT, R40, RZ, PT ;  /* 0x000000ff2800720b */ /* 0x000fe20003f8e000 */
[----:B------:R-:W-:Y:S01]  /*10c0*/  FMUL R28, R28, R11 ;  /* 0x0000000b1c1c7220 */ /* 0x000fe20000400000 */
[----:B------:R-:W-:Y:S01]  /*10d0*/  FSETP.GEU.AND P5, PT, R39, RZ, PT ;  /* 0x000000ff2700720b */ /* 0x000fe20003fae000 */
[----:B------:R-:W-:Y:S01]  /*10e0*/  FMUL R2, R45, R8 ;  /* 0x000000082d027220 */ /* 0x000fe20000400000 */
[----:B------:R-:W-:Y:S01]  /*10f0*/  FMUL R30, R30, R7 ;  /* 0x000000071e1e7220 */ /* 0x000fe20000400000 */
[----:B------:R-:W-:Y:S01]  /*1100*/  FFMA R3, R3, R9, R26 ;  /* 0x0000000903037223 */ /* 0x000fe2000000001a */
[----:B------:R-:W-:Y:S01]  /*1110*/  SEL R11, R24, RZ, P2 ;  /* 0x000000ff180b7207 */ /* 0x000fe20001000000 */
[----:B------:R-:W-:Y:S01]  /*1120*/  FFMA R6, R28, R6, R25 ;  /* 0x000000061c067223 */ /* 0x000fe20000000019 */
[----:B------:R-:W-:Y:S01]  /*1130*/  SEL R10, R41, RZ, P3 ;  /* 0x000000ff290a7207 */ /* 0x000fe20001800000 */
[----:B------:R-:W-:Y:S01]  /*1140*/  FFMA R2, R2, R4, R29 ;  /* 0x0000000402027223 */ /* 0x000fe2000000001d */
[----:B------:R-:W-:Y:S01]  /*1150*/  SEL R9, R40, RZ, P4 ;  /* 0x000000ff28097207 */ /* 0x000fe20002000000 */
[----:B------:R-:W-:Y:S01]  /*1160*/  FFMA R0, R30, R0, R27 ;  /* 0x000000001e007223 */ /* 0x000fe2000000001b */
[----:B------:R-:W-:Y:S01]  /*1170*/  SEL R8, R39, RZ, P5 ;  /* 0x000000ff27087207 */ /* 0x000fe20002800000 */
[----:B------:R0:W-:Y:S01]  /*1180*/  @!P0 STG.E.128 desc[UR4][R34.64+0x800], R12 ;  /* 0x0008000c22008986 */ /* 0x0001e2000c101d04 */
[----:B------:R-:W-:-:S02]  /*1190*/  FSETP.GEU.AND P3, PT, R6, RZ, PT ;  /* 0x000000ff0600720b */ /* 0x000fc40003f6e000 */
[----:B------:R-:W-:Y:S01]  /*11a0*/  FSETP.GEU.AND P2, PT, R0, RZ, PT ;  /* 0x000000ff0000720b */ /* 0x000fe20003f4e000 */
[----:B------:R0:W-:Y:S01]  /*11b0*/  @!P1 STG.E.128 desc[UR4][R32.64], R8 ;  /* 0x0000000820009986 */ /* 0x0001e2000c101d04 */
[C---:B------:R-:W-:Y:S02]  /*11c0*/  FSETP.GEU.AND P1, PT, R2.reuse, RZ, PT ;  /* 0x000000ff0200720b */ /* 0x040fe40003f2e000 */
[----:B------:R-:W-:Y:S02]  /*11d0*/  FSETP.GEU.AND P4, PT, R3, RZ, PT ;  /* 0x000000ff0300720b */ /* 0x000fe40003f8e000 */
[----:B------:R-:W-:Y:S02]  /*11e0*/  SEL R19, R2, RZ, P1 ;  /* 0x000000ff02137207 */ /* 0x000fe40000800000 */
[----:B------:R-:W-:Y:S02]  /*11f0*/  SEL R18, R0, RZ, P2 ;  /* 0x000000ff00127207 */ /* 0x000fe40001000000 */
[----:B------:R-:W-:-:S02]  /*1200*/  SEL R17, R6, RZ, P3 ;  /* 0x000000ff06117207 */ /* 0x000fc40001800000 */
[----:B------:R-:W-:Y:S01]  /*1210*/  SEL R16, R3, RZ, P4 ;  /* 0x000000ff03107207 */ /* 0x000fe20002000000 */
[----:B0-----:R-:W-:Y:S06]  /*1220*/  @P0 EXIT ;  /* 0x000000000000094d */ /* 0x001fec0003800000 */
[----:B------:R-:W-:Y:S01]  /*1230*/  STG.E.128 desc[UR4][R32.64+0x800], R16 ;  /* 0x0008001020007986 */ /* 0x000fe2000c101d04 */
[----:B------:R-:W-:Y:S05]  /*1240*/  EXIT ;  /* 0x000000000000794d */ /* 0x000fea0003800000 */
.L_x_0:
[----:B------:R-:W-:-:S00]  /*1250*/  BRA `(.L_x_0) ;  /* 0xfffffffc00fc7947 */ /* 0x000fc0000383ffff */
[----:B------:R-:W-:-:S00]  /*1260*/  NOP ;  /* 0x0000000000007918 */ /* 0x000fc00000000000 */
        /* <DEDUP_REMOVED lines=9> */
.L_x_1:


//--------------------- .nv.global.init           --------------------------
	.section	.nv.global.init,"aw",@progbits
.nv.global.init:
	.type		_$_str,@object
	.size		_$_str,(_$_str_$_2 - _$_str)
_$_str:
        /*0000*/ 	.byte	0x5f, 0x5f, 0x43, 0x55, 0x44, 0x41, 0x5f, 0x46, 0x54, 0x5a, 0x00
	.type		_$_str_$_2,@object
	.size		_$_str_$_2,(.L_1 - _$_str_$_2)
_$_str_$_2:
        /*000b*/ 	.byte	0x5f, 0x5f, 0x43, 0x55, 0x44, 0x41, 0x5f, 0x50, 0x52, 0x45, 0x43, 0x5f, 0x53, 0x51, 0x52, 0x54
        /*001b*/ 	.byte	0x00
.L_1:


//--------------------- .nv.constant0.triton_poi_fused__native_batch_norm_legit_no_training_cat_relu_8 --------------------------
	.section	.nv.constant0.triton_poi_fused__native_batch_norm_legit_no_training_cat_relu_8,"a",@progbits
	.sectionflags	@""
	.align	4
.nv.constant0.triton_poi_fused__native_batch_norm_legit_no_training_cat_relu_8:
	.zero		596
